//
// Generated by NVIDIA NVVM Compiler
//
// Compiler Build ID: CL-36424714
// Cuda compilation tools, release 13.0, V13.0.88
// Based on NVVM 20.0.0
//

.version 9.0
.target sm_100
.address_size 64

	// .globl	_Z14BusyWaitKernell
.global .align 8 .u64 device_clock;

.visible .entry _Z14BusyWaitKernell(
	.param .u64 _Z14BusyWaitKernell_param_0
)
{
	.reg .pred 	%p<4>;
	.reg .b32 	%r<2>;
	.reg .b64 	%rd<10>;

	ld.param.u64 	%rd3, [_Z14BusyWaitKernell_param_0];
	// begin inline asm
	mov.u64 	%rd4, %clock64;
	// end inline asm
	// begin inline asm
	mov.u64 	%rd5, %clock64;
	// end inline asm
	sub.s64 	%rd6, %rd5, %rd4;
	setp.ge.s64 	%p1, %rd6, %rd3;
	@%p1 bra 	$L__BB0_5;
	mov.u32 	%r1, %tid.x;
$L__BB0_2:
	setp.ne.s32 	%p2, %r1, 10;
	// begin inline asm
	mov.u64 	%rd7, %clock64;
	// end inline asm
	@%p2 bra 	$L__BB0_4;
	sub.s64 	%rd8, %rd7, %rd4;
	st.global.u64 	[device_clock], %rd8;
$L__BB0_4:
	sub.s64 	%rd9, %rd7, %rd4;
	setp.lt.s64 	%p3, %rd9, %rd3;
	@%p3 bra 	$L__BB0_2;
$L__BB0_5:
	ret;

}


// ===== COMPILED SASS (sm_100) =====

	.target	sm_100

	.elftype	@"ET_EXEC"


//--------------------- .note.nv.tkinfo           --------------------------
	.section	.note.nv.tkinfo,"",@"SHT_NOTE"
	.sectionflags	@"SHF_NOTE_NV_TKINFO"
	.tkinfo
        /*0018*/ 	.word	0x00000002
        /*0030*/ 	.string	""
        /*0030*/ 	.string	"ptxas"
        /*0030*/ 	.string	"Cuda compilation tools, release 13.0, V13.0.88"
        /*0030*/ 	.string	"Build cuda_13.0.r13.0/compiler.36424714_0"
        /*0030*/ 	.string	"-arch sm_100 -m 64 "



//--------------------- .note.nv.cuinfo           --------------------------
	.section	.note.nv.cuinfo,"",@"SHT_NOTE"
	.sectionflags	@"SHF_NOTE_NV_CUINFO"
        /*0018*/ 	.short	0x0002
        /*001a*/ 	.short	0x0064
        /*001c*/ 	.short	0x0082
	.zero		2


//--------------------- .nv.info                  --------------------------
	.section	.nv.info,"",@"SHT_CUDA_INFO"
	.align	4


	//----- nvinfo : EIATTR_REGCOUNT
	.align		4
        /*0000*/ 	.byte	0x04, 0x2f
        /*0002*/ 	.short	(.L_2 - .L_1)
	.align		4
.L_1:
        /*0004*/ 	.word	index@(_Z14BusyWaitKernell)
        /*0008*/ 	.word	0x0000000a


	//----- nvinfo : EIATTR_FRAME_SIZE
	.align		4
.L_2:
        /*000c*/ 	.byte	0x04, 0x11
        /*000e*/ 	.short	(.L_4 - .L_3)
	.align		4
.L_3:
        /*0010*/ 	.word	index@(_Z14BusyWaitKernell)
        /*0014*/ 	.word	0x00000000


	//----- nvinfo : EIATTR_MIN_STACK_SIZE
	.align		4
.L_4:
        /*0018*/ 	.byte	0x04, 0x12
        /*001a*/ 	.short	(.L_6 - .L_5)
	.align		4
.L_5:
        /*001c*/ 	.word	index@(_Z14BusyWaitKernell)
        /*0020*/ 	.word	0x00000000
.L_6:


//--------------------- .nv.compat                --------------------------
	.section	.nv.compat,"",@"SHT_CUDA_COMPAT_INFO"
	.align	4
        /*0000*/ 	.byte	0x02, 0x09, 0x00, 0x00, 0x02, 0x02, 0x01, 0x00, 0x02, 0x05, 0x05, 0x00, 0x03, 0x07, 0x01, 0x01
        /*0010*/ 	.byte	0x02, 0x03, 0x00, 0x00, 0x02, 0x06, 0x01, 0x00, 0x04, 0x0b, 0x08, 0x00, 0x09, 0x00, 0x00, 0x00
        /*0020*/ 	.byte	0x00, 0x00, 0x00, 0x00


//--------------------- .nv.info._Z14BusyWaitKernell --------------------------
	.section	.nv.info._Z14BusyWaitKernell,"",@"SHT_CUDA_INFO"
	.sectionflags	@""
	.align	4


	//----- nvinfo : EIATTR_CUDA_API_VERSION
	.align		4
        /*0000*/ 	.byte	0x04, 0x37
        /*0002*/ 	.short	(.L_8 - .L_7)
.L_7:
        /*0004*/ 	.word	0x00000082


	//----- nvinfo : EIATTR_KPARAM_INFO
	.align		4
.L_8:
        /*0008*/ 	.byte	0x04, 0x17
        /*000a*/ 	.short	(.L_10 - .L_9)
.L_9:
        /*000c*/ 	.word	0x00000000
        /*0010*/ 	.short	0x0000
        /*0012*/ 	.short	0x0000
        /*0014*/ 	.byte	0x00, 0xf0, 0x21, 0x00


	//----- nvinfo : EIATTR_SPARSE_MMA_MASK
	.align		4
.L_10:
        /*0018*/ 	.byte	0x03, 0x50
        /*001a*/ 	.short	0x0000


	//----- nvinfo : EIATTR_MAXREG_COUNT
	.align		4
        /*001c*/ 	.byte	0x03, 0x1b
        /*001e*/ 	.short	0x00ff


	//----- nvinfo : EIATTR_MERCURY_ISA_VERSION
	.align		4
        /*0020*/ 	.byte	0x03, 0x5f
        /*0022*/ 	.short	0x0101


	//----- nvinfo : EIATTR_VRC_CTA_INIT_COUNT
	.align		4
        /*0024*/ 	.byte	0x02, 0x4a
	.zero		1
	.zero		1


	//----- nvinfo : EIATTR_EXIT_INSTR_OFFSETS
	.align		4
        /*0028*/ 	.byte	0x04, 0x1c
        /*002a*/ 	.short	(.L_12 - .L_11)


	//   ....[0]....
.L_11:
        /*002c*/ 	.word	0x00000080


	//   ....[1]....
        /*0030*/ 	.word	0x00000150


	//----- nvinfo : EIATTR_CBANK_PARAM_SIZE
	.align		4
.L_12:
        /*0034*/ 	.byte	0x03, 0x19
        /*0036*/ 	.short	0x0008


	//----- nvinfo : EIATTR_PARAM_CBANK
	.align		4
        /*0038*/ 	.byte	0x04, 0x0a
        /*003a*/ 	.short	(.L_14 - .L_13)
	.align		4
.L_13:
        /*003c*/ 	.word	index@(.nv.constant0._Z14BusyWaitKernell)
        /*0040*/ 	.short	0x0380
        /*0042*/ 	.short	0x0008


	//----- nvinfo : EIATTR_SW_WAR
	.align		4
.L_14:
        /*0044*/ 	.byte	0x04, 0x36
        /*0046*/ 	.short	(.L_16 - .L_15)
.L_15:
        /*0048*/ 	.word	0x00000008
.L_16:


//--------------------- .nv.callgraph             --------------------------
	.section	.nv.callgraph,"",@"SHT_CUDA_CALLGRAPH"
	.align	4
	.sectionentsize	8
	.align		4
        /*0000*/ 	.word	0x00000000
	.align		4
        /*0004*/ 	.word	0xffffffff
	.align		4
        /*0008*/ 	.word	0x00000000
	.align		4
        /*000c*/ 	.word	0xfffffffe
	.align		4
        /*0010*/ 	.word	0x00000000
	.align		4
        /*0014*/ 	.word	0xfffffffd
	.align		4
        /*0018*/ 	.word	0x00000000
	.align		4
        /*001c*/ 	.word	0xfffffffc


//--------------------- .nv.constant4             --------------------------
	.section	.nv.constant4,"a",@progbits
	.align	8
	.align		8
.nv.constant4:
        /*0000*/ 	.dword	device_clock


//--------------------- .text._Z14BusyWaitKernell --------------------------
	.section	.text._Z14BusyWaitKernell,"ax",@progbits
	.align	128
        .global         _Z14BusyWaitKernell
        .type           _Z14BusyWaitKernell,@function
        .size           _Z14BusyWaitKernell,(.L_x_2 - _Z14BusyWaitKernell)
        .other          _Z14BusyWaitKernell,@"STO_CUDA_ENTRY STV_DEFAULT"
_Z14BusyWaitKernell:
.text._Z14BusyWaitKernell:
[----:B------:R-:W-:Y:S01]  /*0000*/  LDC R1, c[0x0][0x37c] ;  /* 0x0000df00ff017b82 */ /* 0x000fe20000000800 */
[----:B------:R-:W-:Y:S02]  /*0010*/  CS2R R4, SR_CLOCKLO ;  /* 0x0000000000047805 */ /* 0x000fe40000015000 */
[----:B------:R-:W-:Y:S01]  /*0020*/  CS2R R2, SR_CLOCKLO ;  /* 0x0000000000027805 */ /* 0x000fe20000015000 */
[----:B------:R-:W0:Y:S05]  /*0030*/  LDCU.64 UR4, c[0x0][0x380] ;  /* 0x00007000ff0477ac */ /* 0x000e2a0008000a00 */
[----:B------:R-:W-:-:S05]  /*0040*/  IADD3 R0, P0, PT, -R4, R2, RZ ;  /* 0x0000000204007210 */ /* 0x000fca0007f1e1ff */
[----:B------:R-:W-:Y:S01]  /*0050*/  IMAD.X R2, R3, 0x1, ~R5, P0 ;  /* 0x0000000103027824 */ /* 0x000fe200000e0e05 */
[----:B0-----:R-:W-:-:S04]  /*0060*/  ISETP.GE.U32.AND P0, PT, R0, UR4, PT ;  /* 0x0000000400007c0c */ /* 0x001fc8000bf06070 */
[----:B------:R-:W-:-:S13]  /*0070*/  ISETP.GE.AND.EX P0, PT, R2, UR5, PT, P0 ;  /* 0x0000000502007c0c */ /* 0x000fda000bf06300 */
[----:B------:R-:W-:Y:S05]  /*0080*/  @P0 EXIT ;  /* 0x000000000000094d */ /* 0x000fea0003800000 */
[----:B------:R-:W0:Y:S01]  /*0090*/  S2R R0, SR_TID.X ;  /* 0x0000000000007919 */ /* 0x000e220000002100 */
[----:B------:R-:W1:Y:S01]  /*00a0*/  LDCU.64 UR4, c[0x0][0x358] ;  /* 0x00006b00ff0477ac */ /* 0x000e620008000a00 */
[----:B------:R-:W2:Y:S01]  /*00b0*/  LDCU.64 UR6, c[0x0][0x380] ;  /* 0x00007000ff0677ac */ /* 0x000ea20008000a00 */
[----:B0-----:R-:W-:-:S13]  /*00c0*/  ISETP.NE.AND P1, PT, R0, 0xa, PT ;  /* 0x0000000a0000780c */ /* 0x001fda0003f25270 */
[----:B-12---:R-:W0:Y:S02]  /*00d0*/  @!P1 LDC.64 R2, c[0x4][RZ] ;  /* 0x01000000ff029b82 */ /* 0x006e240000000a00 */
.L_x_0:
[----:B-1----:R-:W-:-:S06]  /*00e0*/  CS2R R6, SR_CLOCKLO ;  /* 0x0000000000067805 */ /* 0x002fcc0000015000 */
[----:B------:R-:W-:-:S05]  /*00f0*/  IADD3 R6, P0, PT, -R4, R6, RZ ;  /* 0x0000000604067210 */ /* 0x000fca0007f1e1ff */
[----:B------:R-:W-:Y:S01]  /*0100*/  IMAD.X R7, R7, 0x1, ~R5, P0 ;  /* 0x0000000107077824 */ /* 0x000fe200000e0e05 */
[----:B------:R-:W-:-:S04]  /*0110*/  ISETP.GE.U32.AND P0, PT, R6, UR6, PT ;  /* 0x0000000606007c0c */ /* 0x000fc8000bf06070 */
[----:B------:R-:W-:Y:S01]  /*0120*/  ISETP.GE.AND.EX P0, PT, R7, UR7, PT, P0 ;  /* 0x0000000707007c0c */ /* 0x000fe2000bf06300 */
[----:B0-----:R1:W-:-:S12]  /*0130*/  @!P1 STG.E.64 desc[UR4][R2.64], R6 ;  /* 0x0000000602009986 */ /* 0x0013d8000c101b04 */
[----:B------:R-:W-:Y:S05]  /*0140*/  @!P0 BRA `(.L_x_0) ;  /* 0xfffffffc00e48947 */ /* 0x000fea000383ffff */
[----:B------:R-:W-:Y:S05]  /*0150*/  EXIT ;  /* 0x000000000000794d */ /* 0x000fea0003800000 */
.L_x_1:
[----:B------:R-:W-:-:S00]  /*0160*/  BRA `(.L_x_1) ;  /* 0xfffffffc00fc7947 */ /* 0x000fc0000383ffff */
[----:B------:R-:W-:-:S00]  /*0170*/  NOP ;  /* 0x0000000000007918 */ /* 0x000fc00000000000 */
        /* <DEDUP_REMOVED lines=8> */
.L_x_2:


//--------------------- .nv.shared.reserved.0     --------------------------
	.section	.nv.shared.reserved.0,"aw",@nobits
	.weak		__nv_reservedSMEM_offset_0_alias
	.size		__nv_reservedSMEM_offset_0_alias, 0, 64
	.other		__nv_reservedSMEM_offset_0_alias,@"STO_CUDA_RESERVED_SHARED STV_DEFAULT"
__nv_reservedSMEM_offset_0_alias:
	.zero		0
	.zero		64


//--------------------- .nv.global                --------------------------
	.section	.nv.global,"aw",@nobits
	.align	8
.nv.global:
	.type		device_clock,@object
	.size		device_clock,(.L_0 - device_clock)
device_clock:
	.zero		8
.L_0:


//--------------------- .nv.constant0._Z14BusyWaitKernell --------------------------
	.section	.nv.constant0._Z14BusyWaitKernell,"a",@progbits
	.sectionflags	@""
	.align	4
.nv.constant0._Z14BusyWaitKernell:
	.zero		904


//--------------------- SYMBOLS --------------------------

	.type		.nv.reservedSmem.offset0,@object
	.size		.nv.reservedSmem.offset0,0x4
